	.headerflags	@"EF_CUDA_TEXMODE_UNIFIED EF_CUDA_64BIT_ADDRESS EF_CUDA_ACCELERATORS EF_CUDA_SM90 EF_CUDA_VIRTUAL_SM(EF_CUDA_SM90)"
	.elftype	@"ET_EXEC"


//--------------------- .nv.info                  --------------------------
	.section	.nv.info,"",@"SHT_CUDA_INFO"
	.align	4


	//----- nvinfo : EIATTR_REGCOUNT
	.align		4
        /*0000*/ 	.byte	0x04, 0x2f
        /*0002*/ 	.short	(.L_1 - .L_0)
	.align		4
.L_0:
        /*0004*/ 	.word	index@(triton_poi_fused_convolution_leaky_relu_leaky_relu_backward_10)
        /*0008*/ 	.word	0x0000000c


	//----- nvinfo : EIATTR_MIN_STACK_SIZE
	.align		4
.L_1:
        /*000c*/ 	.byte	0x04, 0x12
        /*000e*/ 	.short	(.L_3 - .L_2)
	.align		4
.L_2:
        /*0010*/ 	.word	index@(triton_poi_fused_convolution_leaky_relu_leaky_relu_backward_10)
        /*0014*/ 	.word	0x00000000


	//----- nvinfo : EIATTR_FRAME_SIZE
	.align		4
.L_3:
        /*0018*/ 	.byte	0x04, 0x11
        /*001a*/ 	.short	(.L_5 - .L_4)
	.align		4
.L_4:
        /*001c*/ 	.word	index@(triton_poi_fused_convolution_leaky_relu_leaky_relu_backward_10)
        /*0020*/ 	.word	0x00000000


	//----- nvinfo : EIATTR_MIN_STACK_SIZE
	.align		4
.L_5:
        /*0024*/ 	.byte	0x04, 0x12
        /*0026*/ 	.short	(.L_7 - .L_6)
	.align		4
.L_6:
        /*0028*/ 	.word	index@(triton_poi_fused_convolution_leaky_relu_leaky_relu_backward_10)
        /*002c*/ 	.word	0x00000000
.L_7:


//--------------------- .nv.info.triton_poi_fused_convolution_leaky_relu_leaky_relu_backward_10 --------------------------
	.section	.nv.info.triton_poi_fused_convolution_leaky_relu_leaky_relu_backward_10,"",@"SHT_CUDA_INFO"
	.sectionflags	@""
	.align	4


	//----- nvinfo : EIATTR_CUDA_API_VERSION
	.align		4
        /*0000*/ 	.byte	0x04, 0x37
        /*0002*/ 	.short	(.L_9 - .L_8)
.L_8:
        /*0004*/ 	.word	0x0000007c


	//----- nvinfo : EIATTR_KPARAM_INFO
	.align		4
.L_9:
        /*0008*/ 	.byte	0x04, 0x17
        /*000a*/ 	.short	(.L_11 - .L_10)
.L_10:
        /*000c*/ 	.word	0x00000000
        /*0010*/ 	.short	0x0003
        /*0012*/ 	.short	0x0018
        /*0014*/ 	.byte	0x00, 0xf0, 0x11, 0x00


	//----- nvinfo : EIATTR_KPARAM_INFO
	.align		4
.L_11:
        /*0018*/ 	.byte	0x04, 0x17
        /*001a*/ 	.short	(.L_13 - .L_12)
.L_12:
        /*001c*/ 	.word	0x00000000
        /*0020*/ 	.short	0x0002
        /*0022*/ 	.short	0x0010
        /*0024*/ 	.byte	0x00, 0xf4, 0x21, 0x00


	//----- nvinfo : EIATTR_KPARAM_INFO
	.align		4
.L_13:
        /*0028*/ 	.byte	0x04, 0x17
        /*002a*/ 	.short	(.L_15 - .L_14)
.L_14:
        /*002c*/ 	.word	0x00000000
        /*0030*/ 	.short	0x0001
        /*0032*/ 	.short	0x0008
        /*0034*/ 	.byte	0x00, 0xf4, 0x21, 0x00


	//----- nvinfo : EIATTR_KPARAM_INFO
	.align		4
.L_15:
        /*0038*/ 	.byte	0x04, 0x17
        /*003a*/ 	.short	(.L_17 - .L_16)
.L_16:
        /*003c*/ 	.word	0x00000000
        /*0040*/ 	.short	0x0000
        /*0042*/ 	.short	0x0000
        /*0044*/ 	.byte	0x00, 0xf4, 0x21, 0x00


	//----- nvinfo : EIATTR_SPARSE_MMA_MASK
	.align		4
.L_17:
        /*0048*/ 	.byte	0x03, 0x50
        /*004a*/ 	.short	0x0000


	//----- nvinfo : EIATTR_MAXREG_COUNT
	.align		4
        /*004c*/ 	.byte	0x03, 0x1b
        /*004e*/ 	.short	0x00ff


	//----- nvinfo : EIATTR_EXIT_INSTR_OFFSETS
	.align		4
        /*0050*/ 	.byte	0x04, 0x1c
        /*0052*/ 	.short	(.L_19 - .L_18)


	//   ....[0]....
.L_18:
        /*0054*/ 	.word	0x000001d0


	//----- nvinfo : EIATTR_REQNTID
	.align		4
.L_19:
        /*0058*/ 	.byte	0x04, 0x10
        /*005a*/ 	.short	(.L_21 - .L_20)
.L_20:
        /*005c*/ 	.word	0x00000080
        /*0060*/ 	.word	0x00000001
        /*0064*/ 	.word	0x00000001


	//----- nvinfo : EIATTR_CBANK_PARAM_SIZE
	.align		4
.L_21:
        /*0068*/ 	.byte	0x03, 0x19
        /*006a*/ 	.short	0x001c


	//----- nvinfo : EIATTR_PARAM_CBANK
	.align		4
        /*006c*/ 	.byte	0x04, 0x0a
        /*006e*/ 	.short	(.L_23 - .L_22)
	.align		4
.L_22:
        /*0070*/ 	.word	index@(.nv.constant0.triton_poi_fused_convolution_leaky_relu_leaky_relu_backward_10)
        /*0074*/ 	.short	0x0210
        /*0076*/ 	.short	0x001c


	//----- nvinfo : EIATTR_SW_WAR
	.align		4
.L_23:
        /*0078*/ 	.byte	0x04, 0x36
        /*007a*/ 	.short	(.L_25 - .L_24)
.L_24:
        /*007c*/ 	.word	0x00000008
.L_25:


//--------------------- .nv.callgraph             --------------------------
	.section	.nv.callgraph,"",@"SHT_CUDA_CALLGRAPH"
	.align	4
	.sectionentsize	8
	.align		4
        /*0000*/ 	.word	0x00000000
	.align		4
        /*0004*/ 	.word	0xffffffff
	.align		4
        /*0008*/ 	.word	0x00000000
	.align		4
        /*000c*/ 	.word	0xfffffffe
	.align		4
        /*0010*/ 	.word	0x00000000
	.align		4
        /*0014*/ 	.word	0xfffffffd
	.align		4
        /*0018*/ 	.word	0x00000000
	.align		4
        /*001c*/ 	.word	0xfffffffc


//--------------------- .text.triton_poi_fused_convolution_leaky_relu_leaky_relu_backward_10 --------------------------
	.section	.text.triton_poi_fused_convolution_leaky_relu_leaky_relu_backward_10,"ax",@progbits
	.align	128
        .global         triton_poi_fused_convolution_leaky_relu_leaky_relu_backward_10
        .type           triton_poi_fused_convolution_leaky_relu_leaky_relu_backward_10,@function
        .size           triton_poi_fused_convolution_leaky_relu_leaky_relu_backward_10,(.L_x_1 - triton_poi_fused_convolution_leaky_relu_leaky_relu_backward_10)
        .other          triton_poi_fused_convolution_leaky_relu_leaky_relu_backward_10,@"STO_CUDA_ENTRY STV_DEFAULT"
triton_poi_fused_convolution_leaky_relu_leaky_relu_backward_10:
.text.triton_poi_fused_convolution_leaky_relu_leaky_relu_backward_10:
[----:B------:R-:W-:Y:S01]  /*0000*/  LDC R1, c[0x0][0x28] ;  /* 0x00000a00ff017b82 */ /* 0x000fe20000000800 */
[----:B------:R-:W1:Y:S07]  /*0010*/  S2R R0, SR_TID.X ;  /* 0x0000000000007919 */ /* 0x000e6e0000002100 */
[----:B------:R-:W2:Y:S01]  /*0020*/  LDC.64 R4, c[0x0][0x218] ;  /* 0x00008600ff047b82 */ /* 0x000ea20000000a00 */
[----:B------:R-:W-:Y:S01]  /*0030*/  ULDC.64 UR4, c[0x0][0x208] ;  /* 0x0000820000047ab9 */ /* 0x000fe20000000a00 */
[----:B------:R-:W-:Y:S01]  /*0040*/  ULDC.64 UR6, c[0x0][0x220] ;  /* 0x0000880000067ab9 */ /* 0x000fe20000000a00 */
[----:B------:R-:W3:Y:S01]  /*0050*/  S2R R7, SR_CTAID.X ;  /* 0x0000000000077919 */ /* 0x000ee20000002500 */
[----:B-1----:R-:W-:-:S02]  /*0060*/  LOP3.LUT R0, R0, 0x7f, RZ, 0xc0, !PT ;  /* 0x0000007f00007812 */ /* 0x002fc400078ec0ff */
[----:B---3--:R-:W-:-:S03]  /*0070*/  SHF.R.S32.HI R2, RZ, 0x18, R7 ;  /* 0x00000018ff027819 */ /* 0x008fc60000011407 */
[----:B------:R-:W-:Y:S01]  /*0080*/  IMAD R7, R7, 0x80, R0 ;  /* 0x0000008007077824 */ /* 0x000fe200078e0200 */
[----:B------:R-:W-:Y:S02]  /*0090*/  SGXT R0, R2, 0x1 ;  /* 0x000000010200781a */ /* 0x000fe40000000200 */
[----:B------:R-:W1:Y:S02]  /*00a0*/  LDC.64 R2, c[0x0][0x210] ;  /* 0x00008400ff027b82 */ /* 0x000e640000000a00 */
[----:B------:R-:W-:-:S04]  /*00b0*/  LEA.HI R0, R0, R7, RZ, 0x4 ;  /* 0x0000000700007211 */ /* 0x000fc800078f20ff */
[--C-:B------:R-:W-:Y:S02]  /*00c0*/  SHF.R.S32.HI R6, RZ, 0x4, R0.reuse ;  /* 0x00000004ff067819 */ /* 0x100fe40000011400 */
[----:B------:R-:W-:-:S04]  /*00d0*/  SHF.R.S32.HI R9, RZ, 0x1f, R0 ;  /* 0x0000001fff097819 */ /* 0x000fc80000011400 */
[----:B------:R-:W-:-:S04]  /*00e0*/  LEA.HI R9, R9, R6, RZ, 0x8 ;  /* 0x0000000609097211 */ /* 0x000fc800078f40ff */
[----:B------:R-:W-:-:S05]  /*00f0*/  LOP3.LUT R9, R9, 0xffffff00, RZ, 0xc0, !PT ;  /* 0xffffff0009097812 */ /* 0x000fca00078ec0ff */
[----:B------:R-:W-:Y:S02]  /*0100*/  IMAD.IADD R9, R6, 0x1, -R9 ;  /* 0x0000000106097824 */ /* 0x000fe400078e0a09 */
[----:B-1----:R-:W-:-:S04]  /*0110*/  IMAD.WIDE R2, R7, 0x4, R2 ;  /* 0x0000000407027825 */ /* 0x002fc800078e0202 */
[----:B--2---:R-:W-:Y:S02]  /*0120*/  IMAD.WIDE R4, R9, 0x4, R4 ;  /* 0x0000000409047825 */ /* 0x004fe400078e0204 */
[----:B------:R-:W2:Y:S04]  /*0130*/  LDG.E R2, desc[UR4][R2.64] ;  /* 0x0000000402027981 */ /* 0x000ea8000c1e1900 */
[----:B------:R-:W2:Y:S01]  /*0140*/  LDG.E.EL R5, desc[UR4][R4.64] ;  /* 0x0000000404057981 */ /* 0x000ea2000c2e1900 */
[----:B------:R-:W-:-:S04]  /*0150*/  IADD3 R6, P1, R7, UR6, RZ ;  /* 0x0000000607067c10 */ /* 0x000fc8000ff3e0ff */
[----:B------:R-:W-:Y:S02]  /*0160*/  LEA.HI.X.SX32 R7, R7, UR7, 0x1, P1 ;  /* 0x0000000707077c11 */ /* 0x000fe400088f0eff */
[C---:B--2---:R-:W-:Y:S01]  /*0170*/  FSETP.GT.AND P0, PT, R2.reuse, -R5, PT ;  /* 0x800000050200720b */ /* 0x044fe20003f04000 */
[----:B------:R-:W-:-:S12]  /*0180*/  FADD R0, R2, R5 ;  /* 0x0000000502007221 */ /* 0x000fd80000000000 */
[----:B------:R-:W-:-:S05]  /*0190*/  @!P0 FMUL R0, R0, 0.10000000149011611938 ;  /* 0x3dcccccd00008820 */ /* 0x000fca0000400000 */
[----:B------:R-:W-:-:S04]  /*01a0*/  FSETP.GT.AND P0, PT, R0, RZ, PT ;  /* 0x000000ff0000720b */ /* 0x000fc80003f04000 */
[----:B------:R-:W-:-:S05]  /*01b0*/  SEL R9, RZ, 0x1, !P0 ;  /* 0x00000001ff097807 */ /* 0x000fca0004000000 */
[----:B------:R-:W-:Y:S01]  /*01c0*/  STG.E.U8 desc[UR4][R6.64], R9 ;  /* 0x0000000906007986 */ /* 0x000fe2000c101104 */
[----:B------:R-:W-:Y:S05]  /*01d0*/  EXIT ;  /* 0x000000000000794d */ /* 0x000fea0003800000 */
.L_x_0:
[----:B------:R-:W-:-:S00]  /*01e0*/  BRA `(.L_x_0) ;  /* 0xfffffffc00fc7947 */ /* 0x000fc0000383ffff */
[----:B------:R-:W-:-:S00]  /*01f0*/  NOP ;  /* 0x0000000000007918 */ /* 0x000fc00000000000 */
        /* <DEDUP_REMOVED lines=8> */
.L_x_1:


//--------------------- .nv.constant0.triton_poi_fused_convolution_leaky_relu_leaky_relu_backward_10 --------------------------
	.section	.nv.constant0.triton_poi_fused_convolution_leaky_relu_leaky_relu_backward_10,"a",@progbits
	.sectionflags	@""
	.align	4
.nv.constant0.triton_poi_fused_convolution_leaky_relu_leaky_relu_backward_10:
	.zero		556
